	.headerflags	@"EF_CUDA_TEXMODE_UNIFIED EF_CUDA_64BIT_ADDRESS EF_CUDA_ACCELERATORS EF_CUDA_SM90 EF_CUDA_VIRTUAL_SM(EF_CUDA_SM90)"
	.elftype	@"ET_EXEC"


//--------------------- .nv.info                  --------------------------
	.section	.nv.info,"",@"SHT_CUDA_INFO"
	.align	4


	//----- nvinfo : EIATTR_REGCOUNT
	.align		4
        /*0000*/ 	.byte	0x04, 0x2f
        /*0002*/ 	.short	(.L_3 - .L_2)
	.align		4
.L_2:
        /*0004*/ 	.word	index@(triton_poi_fused__native_batch_norm_legit_no_training_cat_convolution_relu_10)
        /*0008*/ 	.word	0x00000020


	//----- nvinfo : EIATTR_MIN_STACK_SIZE
	.align		4
.L_3:
        /*000c*/ 	.byte	0x04, 0x12
        /*000e*/ 	.short	(.L_5 - .L_4)
	.align		4
.L_4:
        /*0010*/ 	.word	index@(triton_poi_fused__native_batch_norm_legit_no_training_cat_convolution_relu_10)
        /*0014*/ 	.word	0x00000000


	//----- nvinfo : EIATTR_FRAME_SIZE
	.align		4
.L_5:
        /*0018*/ 	.byte	0x04, 0x11
        /*001a*/ 	.short	(.L_7 - .L_6)
	.align		4
.L_6:
        /*001c*/ 	.word	index@(triton_poi_fused__native_batch_norm_legit_no_training_cat_convolution_relu_10)
        /*0020*/ 	.word	0x00000000


	//----- nvinfo : EIATTR_MIN_STACK_SIZE
	.align		4
.L_7:
        /*0024*/ 	.byte	0x04, 0x12
        /*0026*/ 	.short	(.L_9 - .L_8)
	.align		4
.L_8:
        /*0028*/ 	.word	index@(triton_poi_fused__native_batch_norm_legit_no_training_cat_convolution_relu_10)
        /*002c*/ 	.word	0x00000000
.L_9:


//--------------------- .nv.info.triton_poi_fused__native_batch_norm_legit_no_training_cat_convolution_relu_10 --------------------------
	.section	.nv.info.triton_poi_fused__native_batch_norm_legit_no_training_cat_convolution_relu_10,"",@"SHT_CUDA_INFO"
	.sectionflags	@""
	.align	4


	//----- nvinfo : EIATTR_CUDA_API_VERSION
	.align		4
        /*0000*/ 	.byte	0x04, 0x37
        /*0002*/ 	.short	(.L_11 - .L_10)
.L_10:
        /*0004*/ 	.word	0x0000007c


	//----- nvinfo : EIATTR_KPARAM_INFO
	.align		4
.L_11:
        /*0008*/ 	.byte	0x04, 0x17
        /*000a*/ 	.short	(.L_13 - .L_12)
.L_12:
        /*000c*/ 	.word	0x00000000
        /*0010*/ 	.short	0x0008
        /*0012*/ 	.short	0x0040
        /*0014*/ 	.byte	0x00, 0xf0, 0x11, 0x00


	//----- nvinfo : EIATTR_KPARAM_INFO
	.align		4
.L_13:
        /*0018*/ 	.byte	0x04, 0x17
        /*001a*/ 	.short	(.L_15 - .L_14)
.L_14:
        /*001c*/ 	.word	0x00000000
        /*0020*/ 	.short	0x0007
        /*0022*/ 	.short	0x0038
        /*0024*/ 	.byte	0x00, 0xf4, 0x21, 0x00


	//----- nvinfo : EIATTR_KPARAM_INFO
	.align		4
.L_15:
        /*0028*/ 	.byte	0x04, 0x17
        /*002a*/ 	.short	(.L_17 - .L_16)
.L_16:
        /*002c*/ 	.word	0x00000000
        /*0030*/ 	.short	0x0006
        /*0032*/ 	.short	0x0030
        /*0034*/ 	.byte	0x00, 0xf4, 0x21, 0x00


	//----- nvinfo : EIATTR_KPARAM_INFO
	.align		4
.L_17:
        /*0038*/ 	.byte	0x04, 0x17
        /*003a*/ 	.short	(.L_19 - .L_18)
.L_18:
        /*003c*/ 	.word	0x00000000
        /*0040*/ 	.short	0x0005
        /*0042*/ 	.short	0x0028
        /*0044*/ 	.byte	0x00, 0xf4, 0x21, 0x00


	//----- nvinfo : EIATTR_KPARAM_INFO
	.align		4
.L_19:
        /*0048*/ 	.byte	0x04, 0x17
        /*004a*/ 	.short	(.L_21 - .L_20)
.L_20:
        /*004c*/ 	.word	0x00000000
        /*0050*/ 	.short	0x0004
        /*0052*/ 	.short	0x0020
        /*0054*/ 	.byte	0x00, 0xf4, 0x21, 0x00


	//----- nvinfo : EIATTR_KPARAM_INFO
	.align		4
.L_21:
        /*0058*/ 	.byte	0x04, 0x17
        /*005a*/ 	.short	(.L_23 - .L_22)
.L_22:
        /*005c*/ 	.word	0x00000000
        /*0060*/ 	.short	0x0003
        /*0062*/ 	.short	0x0018
        /*0064*/ 	.byte	0x00, 0xf4, 0x21, 0x00


	//----- nvinfo : EIATTR_KPARAM_INFO
	.align		4
.L_23:
        /*0068*/ 	.byte	0x04, 0x17
        /*006a*/ 	.short	(.L_25 - .L_24)
.L_24:
        /*006c*/ 	.word	0x00000000
        /*0070*/ 	.short	0x0002
        /*0072*/ 	.short	0x0010
        /*0074*/ 	.byte	0x00, 0xf4, 0x21, 0x00


	//----- nvinfo : EIATTR_KPARAM_INFO
	.align		4
.L_25:
        /*0078*/ 	.byte	0x04, 0x17
        /*007a*/ 	.short	(.L_27 - .L_26)
.L_26:
        /*007c*/ 	.word	0x00000000
        /*0080*/ 	.short	0x0001
        /*0082*/ 	.short	0x0008
        /*0084*/ 	.byte	0x00, 0xf4, 0x21, 0x00


	//----- nvinfo : EIATTR_KPARAM_INFO
	.align		4
.L_27:
        /*0088*/ 	.byte	0x04, 0x17
        /*008a*/ 	.short	(.L_29 - .L_28)
.L_28:
        /*008c*/ 	.word	0x00000000
        /*0090*/ 	.short	0x0000
        /*0092*/ 	.short	0x0000
        /*0094*/ 	.byte	0x00, 0xf4, 0x21, 0x00


	//----- nvinfo : EIATTR_SPARSE_MMA_MASK
	.align		4
.L_29:
        /*0098*/ 	.byte	0x03, 0x50
        /*009a*/ 	.short	0x0000


	//----- nvinfo : EIATTR_MAXREG_COUNT
	.align		4
        /*009c*/ 	.byte	0x03, 0x1b
        /*009e*/ 	.short	0x00ff


	//----- nvinfo : EIATTR_EXIT_INSTR_OFFSETS
	.align		4
        /*00a0*/ 	.byte	0x04, 0x1c
        /*00a2*/ 	.short	(.L_31 - .L_30)


	//   ....[0]....
.L_30:
        /*00a4*/ 	.word	0x000008f0


	//----- nvinfo : EIATTR_REQNTID
	.align		4
.L_31:
        /*00a8*/ 	.byte	0x04, 0x10
        /*00aa*/ 	.short	(.L_33 - .L_32)
.L_32:
        /*00ac*/ 	.word	0x00000080
        /*00b0*/ 	.word	0x00000001
        /*00b4*/ 	.word	0x00000001


	//----- nvinfo : EIATTR_CBANK_PARAM_SIZE
	.align		4
.L_33:
        /*00b8*/ 	.byte	0x03, 0x19
        /*00ba*/ 	.short	0x0044


	//----- nvinfo : EIATTR_PARAM_CBANK
	.align		4
        /*00bc*/ 	.byte	0x04, 0x0a
        /*00be*/ 	.short	(.L_35 - .L_34)
	.align		4
.L_34:
        /*00c0*/ 	.word	index@(.nv.constant0.triton_poi_fused__native_batch_norm_legit_no_training_cat_convolution_relu_10)
        /*00c4*/ 	.short	0x0210
        /*00c6*/ 	.short	0x0044


	//----- nvinfo : EIATTR_SW_WAR
	.align		4
.L_35:
        /*00c8*/ 	.byte	0x04, 0x36
        /*00ca*/ 	.short	(.L_37 - .L_36)
.L_36:
        /*00cc*/ 	.word	0x00000008
.L_37:


//--------------------- .nv.callgraph             --------------------------
	.section	.nv.callgraph,"",@"SHT_CUDA_CALLGRAPH"
	.align	4
	.sectionentsize	8
	.align		4
        /*0000*/ 	.word	0x00000000
	.align		4
        /*0004*/ 	.word	0xffffffff
	.align		4
        /*0008*/ 	.word	0x00000000
	.align		4
        /*000c*/ 	.word	0xfffffffe
	.align		4
        /*0010*/ 	.word	0x00000000
	.align		4
        /*0014*/ 	.word	0xfffffffd
	.align		4
        /*0018*/ 	.word	0x00000000
	.align		4
        /*001c*/ 	.word	0xfffffffc


//--------------------- .nv.constant4             --------------------------
	.section	.nv.constant4,"a",@progbits
	.align	8
	.align		8
.nv.constant4:
        /*0000*/ 	.dword	_$_str
	.align		8
        /*0008*/ 	.dword	_$_str_$_2


//--------------------- .text.triton_poi_fused__native_batch_norm_legit_no_training_cat_convolution_relu_10 --------------------------
	.section	.text.triton_poi_fused__native_batch_norm_legit_no_training_cat_convolution_relu_10,"ax",@progbits
	.align	128
        .global         triton_poi_fused__native_batch_norm_legit_no_training_cat_convolution_relu_10
        .type           triton_poi_fused__native_batch_norm_legit_no_training_cat_convolution_relu_10,@function
        .size           triton_poi_fused__native_batch_norm_legit_no_training_cat_convolution_relu_10,(.L_x_1 - triton_poi_fused__native_batch_norm_legit_no_training_cat_convolution_relu_10)
        .other          triton_poi_fused__native_batch_norm_legit_no_training_cat_convolution_relu_10,@"STO_CUDA_ENTRY STV_DEFAULT"
triton_poi_fused__native_batch_norm_legit_no_training_cat_convolution_relu_10:
.text.triton_poi_fused__native_batch_norm_legit_no_training_cat_convolution_relu_10:
[----:B------:R-:W-:Y:S01]  /*0000*/  LDC R1, c[0x0][0x28] ;  /* 0x00000a00ff017b82 */ /* 0x000fe20000000800 */
[----:B------:R-:W1:Y:S07]  /*0010*/  S2R R0, SR_TID.X ;  /* 0x0000000000007919 */ /* 0x000e6e0000002100 */
[----:B------:R-:W2:Y:S01]  /*0020*/  LDC.64 R4, c[0x0][0x228] ;  /* 0x00008a00ff047b82 */ /* 0x000ea20000000a00 */
[----:B------:R-:W-:Y:S01]  /*0030*/  ULDC.64 UR4, c[0x0][0x208] ;  /* 0x0000820000047ab9 */ /* 0x000fe20000000a00 */
[----:B------:R-:W3:Y:S06]  /*0040*/  S2R R3, SR_CTAID.X ;  /* 0x0000000000037919 */ /* 0x000eec0000002500 */
[----:B------:R-:W4:Y:S08]  /*0050*/  LDC.64 R8, c[0x0][0x218] ;  /* 0x00008600ff087b82 */ /* 0x000f300000000a00 */
[----:B------:R-:W5:Y:S08]  /*0060*/  LDC.64 R26, c[0x0][0x220] ;  /* 0x00008800ff1a7b82 */ /* 0x000f700000000a00 */
[----:B------:R-:W4:Y:S01]  /*0070*/  LDC.64 R20, c[0x0][0x238] ;  /* 0x00008e00ff147b82 */ /* 0x000f220000000a00 */
[----:B-1----:R-:W-:-:S02]  /*0080*/  SHF.L.U32 R0, R0, 0x2, RZ ;  /* 0x0000000200007819 */ /* 0x002fc400000006ff */
[----:B---3--:R-:W-:Y:S02]  /*0090*/  SHF.R.S32.HI R2, RZ, 0x15, R3 ;  /* 0x00000015ff027819 */ /* 0x008fe40000011403 */
[----:B------:R-:W-:Y:S02]  /*00a0*/  LOP3.LUT R0, R0, 0x1fc, RZ, 0xc0, !PT ;  /* 0x000001fc00007812 */ /* 0x000fe400078ec0ff */
[----:B------:R-:W-:Y:S02]  /*00b0*/  SGXT R2, R2, 0x1 ;  /* 0x000000010202781a */ /* 0x000fe40000000200 */
[----:B------:R-:W-:-:S04]  /*00c0*/  LEA R3, R3, R0, 0xa ;  /* 0x0000000003037211 */ /* 0x000fc800078e50ff */
[C---:B------:R-:W-:Y:S02]  /*00d0*/  LEA.HI R0, R2.reuse, R3, RZ, 0x8 ;  /* 0x0000000302007211 */ /* 0x040fe400078f40ff */
[----:B------:R-:W-:Y:S02]  /*00e0*/  IADD3 R24, R3, 0x200, RZ ;  /* 0x0000020003187810 */ /* 0x000fe40007ffe0ff */
[----:B------:R-:W-:Y:S02]  /*00f0*/  SHF.R.S32.HI R0, RZ, 0x8, R0 ;  /* 0x00000008ff007819 */ /* 0x000fe40000011400 */
[----:B------:R-:W-:Y:S02]  /*0100*/  LEA.HI R2, R2, R24, RZ, 0x8 ;  /* 0x0000001802027211 */ /* 0x000fe400078f40ff */
[----:B------:R-:W-:Y:S02]  /*0110*/  LEA.HI R6, R0, R0, RZ, 0x8 ;  /* 0x0000000000067211 */ /* 0x000fe400078f40ff */
[----:B------:R-:W-:-:S02]  /*0120*/  SHF.R.S32.HI R2, RZ, 0x8, R2 ;  /* 0x00000008ff027819 */ /* 0x000fc40000011402 */
[----:B------:R-:W-:Y:S02]  /*0130*/  LOP3.LUT R11, R6, 0xffffff00, RZ, 0xc0, !PT ;  /* 0xffffff00060b7812 */ /* 0x000fe400078ec0ff */
[----:B------:R-:W-:Y:S02]  /*0140*/  LEA.HI R6, R2, R2, RZ, 0x8 ;  /* 0x0000000202067211 */ /* 0x000fe400078f40ff */
[----:B------:R-:W-:Y:S02]  /*0150*/  IADD3 R11, R0, -R11, RZ ;  /* 0x8000000b000b7210 */ /* 0x000fe40007ffe0ff */
[----:B------:R-:W-:Y:S02]  /*0160*/  LOP3.LUT R25, R6, 0xffffff00, RZ, 0xc0, !PT ;  /* 0xffffff0006197812 */ /* 0x000fe400078ec0ff */
[----:B------:R-:W1:Y:S01]  /*0170*/  LDC.64 R6, c[0x0][0x210] ;  /* 0x00008400ff067b82 */ /* 0x000e620000000a00 */
[----:B--2---:R-:W-:Y:S01]  /*0180*/  IMAD.WIDE R12, R11, 0x4, R4 ;  /* 0x000000040b0c7825 */ /* 0x004fe200078e0204 */
[----:B------:R-:W-:-:S04]  /*0190*/  IADD3 R25, R2, -R25, RZ ;  /* 0x8000001902197210 */ /* 0x000fc80007ffe0ff */
[----:B------:R-:W2:Y:S01]  /*01a0*/  LDG.E.EL R22, desc[UR4][R12.64] ;  /* 0x000000040c167981 */ /* 0x000ea2000c2e1900 */
[----:B------:R-:W-:Y:S02]  /*01b0*/  IMAD.WIDE R28, R25, 0x4, R4 ;  /* 0x00000004191c7825 */ /* 0x000fe400078e0204 */
[----:B------:R-:W3:Y:S03]  /*01c0*/  LDC.64 R4, c[0x0][0x230] ;  /* 0x00008c00ff047b82 */ /* 0x000ee60000000a00 */
[----:B------:R3:W2:Y:S01]  /*01d0*/  LDG.E.EL R23, desc[UR4][R28.64] ;  /* 0x000000041c177981 */ /* 0x0006a2000c2e1900 */
[----:B----4-:R-:W-:-:S06]  /*01e0*/  IMAD.WIDE R18, R11, 0x4, R8 ;  /* 0x000000040b127825 */ /* 0x010fcc00078e0208 */
[----:B------:R-:W4:Y:S01]  /*01f0*/  LDG.E.EL R19, desc[UR4][R18.64] ;  /* 0x0000000412137981 */ /* 0x000f22000c2e1900 */
[----:B-1----:R-:W-:-:S05]  /*0200*/  IMAD.WIDE R6, R3, 0x4, R6 ;  /* 0x0000000403067825 */ /* 0x002fca00078e0206 */
[----:B------:R-:W4:Y:S01]  /*0210*/  LDG.E.128 R12, desc[UR4][R6.64] ;  /* 0x00000004060c7981 */ /* 0x000f22000c1e1d00 */
[----:B-----5:R-:W-:-:S06]  /*0220*/  IMAD.WIDE R16, R11, 0x4, R26 ;  /* 0x000000040b107825 */ /* 0x020fcc00078e021a */
[----:B------:R-:W5:Y:S01]  /*0230*/  LDG.E.EL R16, desc[UR4][R16.64] ;  /* 0x0000000410107981 */ /* 0x000f62000c2e1900 */
[----:B0--3--:R-:W-:-:S04]  /*0240*/  IMAD.WIDE R28, R11, 0x4, R4 ;  /* 0x000000040b1c7825 */ /* 0x009fc800078e0204 */
[----:B------:R-:W-:-:S04]  /*0250*/  IMAD.WIDE R10, R11, 0x4, R20 ;  /* 0x000000040b0a7825 */ /* 0x000fc800078e0214 */
[C---:B------:R-:W-:Y:S01]  /*0260*/  IMAD.WIDE R8, R25.reuse, 0x4, R8 ;  /* 0x0000000419087825 */ /* 0x040fe200078e0208 */
[----:B------:R0:W3:Y:S03]  /*0270*/  LDG.E.EL R17, desc[UR4][R28.64] ;  /* 0x000000041c117981 */ /* 0x0000e6000c2e1900 */
[C---:B------:R-:W-:Y:S01]  /*0280*/  IMAD.WIDE R26, R25.reuse, 0x4, R26 ;  /* 0x00000004191a7825 */ /* 0x040fe200078e021a */
[----:B------:R-:W3:Y:S04]  /*0290*/  LDG.E.EL R18, desc[UR4][R10.64] ;  /* 0x000000040a127981 */ /* 0x000ee8000c2e1900 */
[----:B------:R-:W3:Y:S01]  /*02a0*/  LDG.E.EL R2, desc[UR4][R8.64] ;  /* 0x0000000408027981 */ /* 0x000ee2000c2e1900 */
[----:B------:R-:W-:-:S03]  /*02b0*/  IMAD.WIDE R4, R25, 0x4, R4 ;  /* 0x0000000419047825 */ /* 0x000fc600078e0204 */
[----:B------:R1:W3:Y:S01]  /*02c0*/  LDG.E.EL R0, desc[UR4][R26.64] ;  /* 0x000000041a007981 */ /* 0x0002e2000c2e1900 */
[----:B------:R-:W-:-:S03]  /*02d0*/  IMAD.WIDE R20, R25, 0x4, R20 ;  /* 0x0000000419147825 */ /* 0x000fc600078e0214 */
[----:B------:R-:W3:Y:S04]  /*02e0*/  LDG.E.EL R4, desc[UR4][R4.64] ;  /* 0x0000000404047981 */ /* 0x000ee8000c2e1900 */
[----:B------:R-:W3:Y:S04]  /*02f0*/  LDG.E.128 R8, desc[UR4][R6.64+0x800] ;  /* 0x0008000406087981 */ /* 0x000ee8000c1e1d00 */
[----:B------:R1:W3:Y:S01]  /*0300*/  LDG.E.EL R5, desc[UR4][R20.64] ;  /* 0x0000000414057981 */ /* 0x0002e2000c2e1900 */
[----:B0-----:R-:W-:-:S04]  /*0310*/  SHF.R.S32.HI R29, RZ, 0x1f, R24 ;  /* 0x0000001fff1d7819 */ /* 0x001fc80000011418 */
[----:B------:R-:W-:-:S04]  /*0320*/  LEA.HI R29, R29, R24, RZ, 0x10 ;  /* 0x000000181d1d7211 */ /* 0x000fc800078f80ff */
[----:B-1----:R-:W-:-:S04]  /*0330*/  SHF.L.U32 R26, R29, 0x2, RZ ;  /* 0x000000021d1a7819 */ /* 0x002fc800000006ff */
[----:B------:R-:W-:Y:S02]  /*0340*/  LOP3.LUT R21, R26, 0xfffc0000, RZ, 0xc0, !PT ;  /* 0xfffc00001a157812 */ /* 0x000fe400078ec0ff */
[--C-:B------:R-:W-:Y:S02]  /*0350*/  SHF.R.S32.HI R26, RZ, 0x1f, R3.reuse ;  /* 0x0000001fff1a7819 */ /* 0x100fe40000011403 */
[----:B------:R-:W-:-:S04]  /*0360*/  SHF.R.S32.HI R20, RZ, 0x1f, R3 ;  /* 0x0000001fff147819 */ /* 0x000fc80000011403 */
[----:B------:R-:W-:-:S04]  /*0370*/  LEA.HI R20, R20, R3, RZ, 0x10 ;  /* 0x0000000314147211 */ /* 0x000fc800078f80ff */
[----:B------:R-:W-:Y:S02]  /*0380*/  LOP3.LUT R20, R20, 0xffff0000, RZ, 0xc0, !PT ;  /* 0xffff000014147812 */ /* 0x000fe400078ec0ff */
[----:B------:R-:W-:-:S04]  /*0390*/  LOP3.LUT R29, R29, 0xffff0000, RZ, 0xc0, !PT ;  /* 0xffff00001d1d7812 */ /* 0x000fc800078ec0ff */
[----:B------:R-:W-:Y:S01]  /*03a0*/  IADD3 R24, R21, R24, -R29 ;  /* 0x0000001815187210 */ /* 0x000fe20007ffe81d */
[----:B--2---:R-:W-:Y:S01]  /*03b0*/  FADD R25, R22, 9.9999997473787516356e-06 ;  /* 0x3727c5ac16197421 */ /* 0x004fe20000000000 */
[----:B------:R-:W-:-:S05]  /*03c0*/  FADD R23, R23, 9.9999997473787516356e-06 ;  /* 0x3727c5ac17177421 */ /* 0x000fca0000000000 */
[----:B------:R-:W0:Y:S08]  /*03d0*/  MUFU.SQRT R25, R25 ;  /* 0x0000001900197308 */ /* 0x000e300000002000 */
[----:B------:R-:W1:Y:S01]  /*03e0*/  MUFU.SQRT R22, R23 ;  /* 0x0000001700167308 */ /* 0x000e620000002000 */
[C---:B0-----:R-:W-:Y:S02]  /*03f0*/  FSETP.GT.AND P0, PT, R25.reuse, 8.50705917302346158658e+37, PT ;  /* 0x7e8000001900780b */ /* 0x041fe40003f04000 */
[----:B------:R-:W-:-:S02]  /*0400*/  FSETP.GEU.AND P2, PT, R25, 1.175494350822287508e-38, PT ;  /* 0x008000001900780b */ /* 0x000fc40003f4e000 */
[C---:B-1----:R-:W-:Y:S02]  /*0410*/  FSETP.GT.AND P1, PT, R22.reuse, 8.50705917302346158658e+37, PT ;  /* 0x7e8000001600780b */ /* 0x042fe40003f24000 */
[----:B------:R-:W-:Y:S02]  /*0420*/  FSETP.GEU.AND P3, PT, R22, 1.175494350822287508e-38, PT ;  /* 0x008000001600780b */ /* 0x000fe40003f6e000 */
[----:B------:R-:W-:-:S04]  /*0430*/  LEA.HI R23, R26, R3, RZ, 0x10 ;  /* 0x000000031a177211 */ /* 0x000fc800078f80ff */
[----:B------:R-:W-:Y:S01]  /*0440*/  SHF.L.U32 R23, R23, 0x2, RZ ;  /* 0x0000000217177819 */ /* 0x000fe200000006ff */
[----:B------:R-:W-:-:S03]  /*0450*/  @P0 FMUL R25, R25, 0.25 ;  /* 0x3e80000019190820 */ /* 0x000fc60000400000 */
[----:B------:R-:W-:Y:S01]  /*0460*/  LOP3.LUT R23, R23, 0xfffc0000, RZ, 0xc0, !PT ;  /* 0xfffc000017177812 */ /* 0x000fe200078ec0ff */
[----:B------:R-:W-:Y:S01]  /*0470*/  @P1 FMUL R22, R22, 0.25 ;  /* 0x3e80000016161820 */ /* 0x000fe20000400000 */
[----:B------:R-:W-:Y:S02]  /*0480*/  @!P2 FMUL R25, R25, 16777216 ;  /* 0x4b8000001919a820 */ /* 0x000fe40000400000 */
[----:B------:R-:W-:Y:S01]  /*0490*/  IADD3 R20, R23, R3, -R20 ;  /* 0x0000000317147210 */ /* 0x000fe20007ffe814 */
[----:B------:R-:W-:Y:S01]  /*04a0*/  @!P3 FMUL R22, R22, 16777216 ;  /* 0x4b8000001616b820 */ /* 0x000fe20000400000 */
[----:B------:R-:W-:Y:S01]  /*04b0*/  HFMA2.MMA R23, -RZ, RZ, 1.625, 0 ;  /* 0x3e800000ff177435 */ /* 0x000fe200000001ff */
[----:B------:R-:W0:Y:S01]  /*04c0*/  MUFU.RCP R21, R25 ;  /* 0x0000001900157308 */ /* 0x000e220000001000 */
[--C-:B----4-:R-:W-:Y:S01]  /*04d0*/  FADD R15, R15, R19.reuse ;  /* 0x000000130f0f7221 */ /* 0x110fe20000000000 */
[--C-:B------:R-:W-:Y:S01]  /*04e0*/  FADD R14, R14, R19.reuse ;  /* 0x000000130e0e7221 */ /* 0x100fe20000000000 */
[----:B------:R-:W-:-:S05]  /*04f0*/  FADD R13, R13, R19 ;  /* 0x000000130d0d7221 */ /* 0x000fca0000000000 */
[----:B------:R-:W1:Y:S01]  /*0500*/  MUFU.RCP R22, R22 ;  /* 0x0000001600167308 */ /* 0x000e620000001000 */
[----:B------:R-:W-:Y:S01]  /*0510*/  FADD R12, R12, R19 ;  /* 0x000000130c0c7221 */ /* 0x000fe20000000000 */
[C---:B------:R-:W-:Y:S02]  /*0520*/  FSEL R26, R23.reuse, 1, P0 ;  /* 0x3f800000171a7808 */ /* 0x040fe40000000000 */
[----:B------:R-:W-:-:S03]  /*0530*/  FSEL R19, R23, 1, P1 ;  /* 0x3f80000017137808 */ /* 0x000fc60000800000 */
[----:B------:R-:W-:Y:S02]  /*0540*/  @!P2 FMUL R26, R26, 16777216 ;  /* 0x4b8000001a1aa820 */ /* 0x000fe40000400000 */
[----:B------:R-:W-:Y:S01]  /*0550*/  @!P3 FMUL R19, R19, 16777216 ;  /* 0x4b8000001313b820 */ /* 0x000fe20000400000 */
[C---:B-----5:R-:W-:Y:S01]  /*0560*/  FADD R28, -R16.reuse, R14 ;  /* 0x0000000e101c7221 */ /* 0x060fe20000000100 */
[----:B0-----:R-:W-:Y:S01]  /*0570*/  FMUL R21, R21, R26 ;  /* 0x0000001a15157220 */ /* 0x001fe20000400000 */
[----:B------:R-:W-:Y:S01]  /*0580*/  FADD R26, -R16, R13 ;  /* 0x0000000d101a7221 */ /* 0x000fe20000000100 */
[----:B-1----:R-:W-:Y:S01]  /*0590*/  FMUL R19, R22, R19 ;  /* 0x0000001316137220 */ /* 0x002fe20000400000 */
[C---:B------:R-:W-:Y:S01]  /*05a0*/  FADD R22, -R16.reuse, R12 ;  /* 0x0000000c10167221 */ /* 0x040fe20000000100 */
[----:B------:R-:W-:Y:S01]  /*05b0*/  FADD R16, -R16, R15 ;  /* 0x0000000f10107221 */ /* 0x000fe20000000100 */
[----:B------:R0:W-:Y:S03]  /*05c0*/  STG.E.128 desc[UR4][R6.64], R12 ;  /* 0x0000000c06007986 */ /* 0x0001e6000c101d04 */
[C---:B------:R-:W-:Y:S01]  /*05d0*/  FMUL R23, R21.reuse, R16 ;  /* 0x0000001015177220 */ /* 0x040fe20000400000 */
[C---:B------:R-:W-:Y:S01]  /*05e0*/  FMUL R26, R21.reuse, R26 ;  /* 0x0000001a151a7220 */ /* 0x040fe20000400000 */
[C---:B------:R-:W-:Y:S01]  /*05f0*/  FMUL R27, R21.reuse, R22 ;  /* 0x00000016151b7220 */ /* 0x040fe20000400000 */
[----:B------:R-:W-:Y:S01]  /*0600*/  FMUL R25, R21, R28 ;  /* 0x0000001c15197220 */ /* 0x000fe20000400000 */
[--C-:B---3--:R-:W-:Y:S01]  /*0610*/  FADD R9, R9, R2.reuse ;  /* 0x0000000209097221 */ /* 0x108fe20000000000 */
[--C-:B------:R-:W-:Y:S01]  /*0620*/  FADD R8, R8, R2.reuse ;  /* 0x0000000208087221 */ /* 0x100fe20000000000 */
[--C-:B------:R-:W-:Y:S01]  /*0630*/  FADD R10, R10, R2.reuse ;  /* 0x000000020a0a7221 */ /* 0x100fe20000000000 */
[----:B------:R-:W-:Y:S01]  /*0640*/  FADD R11, R11, R2 ;  /* 0x000000020b0b7221 */ /* 0x000fe20000000000 */
[C-C-:B------:R-:W-:Y:S01]  /*0650*/  FFMA R21, R17.reuse, R26, R18.reuse ;  /* 0x0000001a11157223 */ /* 0x140fe20000000012 */
[C-C-:B------:R-:W-:Y:S01]  /*0660*/  FFMA R16, R17.reuse, R27, R18.reuse ;  /* 0x0000001b11107223 */ /* 0x140fe20000000012 */
[----:B0-----:R-:W0:Y:S01]  /*0670*/  LDC.64 R12, c[0x0][0x240] ;  /* 0x00009000ff0c7b82 */ /* 0x001e220000000a00 */
[C-C-:B------:R-:W-:Y:S01]  /*0680*/  FFMA R15, R17.reuse, R23, R18.reuse ;  /* 0x00000017110f7223 */ /* 0x140fe20000000012 */
[----:B------:R-:W-:Y:S01]  /*0690*/  FFMA R14, R17, R25, R18 ;  /* 0x00000019110e7223 */ /* 0x000fe20000000012 */
[----:B------:R-:W-:-:S05]  /*06a0*/  FADD R18, -R0, R9 ;  /* 0x0000000900127221 */ /* 0x000fca0000000100 */
[----:B------:R-:W1:Y:S01]  /*06b0*/  LDC.64 R22, c[0x0][0x248] ;  /* 0x00009200ff167b82 */ /* 0x000e620000000a00 */
[C---:B------:R-:W-:Y:S01]  /*06c0*/  FADD R2, -R0.reuse, R8 ;  /* 0x0000000800027221 */ /* 0x040fe20000000100 */
[C---:B------:R-:W-:Y:S01]  /*06d0*/  FADD R26, -R0.reuse, R10 ;  /* 0x0000000a001a7221 */ /* 0x040fe20000000100 */
[----:B------:R-:W-:Y:S01]  /*06e0*/  FADD R0, -R0, R11 ;  /* 0x0000000b00007221 */ /* 0x000fe20000000100 */
[C---:B------:R-:W-:Y:S01]  /*06f0*/  FMUL R17, R19.reuse, R18 ;  /* 0x0000001213117220 */ /* 0x040fe20000400000 */
[C---:B------:R-:W-:Y:S01]  /*0700*/  FMUL R28, R19.reuse, R2 ;  /* 0x00000002131c7220 */ /* 0x040fe20000400000 */
[C---:B------:R-:W-:Y:S01]  /*0710*/  FMUL R18, R19.reuse, R26 ;  /* 0x0000001a13127220 */ /* 0x040fe20000400000 */
[----:B------:R-:W-:Y:S01]  /*0720*/  FMUL R2, R19, R0 ;  /* 0x0000000013027220 */ /* 0x000fe20000400000 */
[C-C-:B------:R-:W-:Y:S01]  /*0730*/  FFMA R17, R4.reuse, R17, R5.reuse ;  /* 0x0000001104117223 */ /* 0x140fe20000000005 */
[C-C-:B------:R-:W-:Y:S01]  /*0740*/  FFMA R0, R4.reuse, R28, R5.reuse ;  /* 0x0000001c04007223 */ /* 0x140fe20000000005 */
[C-C-:B------:R-:W-:Y:S01]  /*0750*/  FFMA R18, R4.reuse, R18, R5.reuse ;  /* 0x0000001204127223 */ /* 0x140fe20000000005 */
[----:B------:R-:W-:Y:S01]  /*0760*/  FFMA R4, R4, R2, R5 ;  /* 0x0000000204047223 */ /* 0x000fe20000000005 */
[----:B------:R-:W-:-:S02]  /*0770*/  FSETP.GEU.AND P6, PT, R15, RZ, PT ;  /* 0x000000ff0f00720b */ /* 0x000fc40003fce000 */
[----:B------:R-:W-:Y:S02]  /*0780*/  FSETP.GEU.AND P2, PT, R16, RZ, PT ;  /* 0x000000ff1000720b */ /* 0x000fe40003f4e000 */
[----:B------:R-:W-:Y:S02]  /*0790*/  SEL R15, R15, RZ, P6 ;  /* 0x000000ff0f0f7207 */ /* 0x000fe40003000000 */
[----:B------:R-:W-:Y:S02]  /*07a0*/  FSETP.GEU.AND P0, PT, R14, RZ, PT ;  /* 0x000000ff0e00720b */ /* 0x000fe40003f0e000 */
[----:B------:R-:W-:Y:S02]  /*07b0*/  FSETP.GEU.AND P1, PT, R21, RZ, PT ;  /* 0x000000ff1500720b */ /* 0x000fe40003f2e000 */
[----:B------:R-:W-:Y:S02]  /*07c0*/  FSETP.GEU.AND P3, PT, R4, RZ, PT ;  /* 0x000000ff0400720b */ /* 0x000fe40003f6e000 */
[----:B------:R-:W-:-:S02]  /*07d0*/  FSETP.GEU.AND P4, PT, R18, RZ, PT ;  /* 0x000000ff1200720b */ /* 0x000fc40003f8e000 */
[----:B------:R-:W-:Y:S02]  /*07e0*/  FSETP.GEU.AND P5, PT, R17, RZ, PT ;  /* 0x000000ff1100720b */ /* 0x000fe40003fae000 */
[----:B------:R-:W-:Y:S01]  /*07f0*/  FSETP.GEU.AND P6, PT, R0, RZ, PT ;  /* 0x000000ff0000720b */ /* 0x000fe20003fce000 */
[----:B0-----:R-:W-:Y:S01]  /*0800*/  IMAD.WIDE R2, R3, 0x4, R12 ;  /* 0x0000000403027825 */ /* 0x001fe200078e020c */
[----:B------:R-:W-:Y:S02]  /*0810*/  SEL R12, R16, RZ, P2 ;  /* 0x000000ff100c7207 */ /* 0x000fe40001000000 */
[----:B------:R-:W-:Y:S02]  /*0820*/  SEL R14, R14, RZ, P0 ;  /* 0x000000ff0e0e7207 */ /* 0x000fe40000000000 */
[----:B------:R-:W-:Y:S01]  /*0830*/  SEL R13, R21, RZ, P1 ;  /* 0x000000ff150d7207 */ /* 0x000fe20000800000 */
[----:B-1----:R-:W-:Y:S01]  /*0840*/  IMAD.WIDE R20, R20, 0x4, R22 ;  /* 0x0000000414147825 */ /* 0x002fe200078e0216 */
[----:B------:R-:W-:-:S02]  /*0850*/  SEL R19, R4, RZ, P3 ;  /* 0x000000ff04137207 */ /* 0x000fc40001800000 */
[----:B------:R-:W-:Y:S02]  /*0860*/  SEL R18, R18, RZ, P4 ;  /* 0x000000ff12127207 */ /* 0x000fe40002000000 */
[----:B------:R-:W-:Y:S02]  /*0870*/  SEL R17, R17, RZ, P5 ;  /* 0x000000ff11117207 */ /* 0x000fe40002800000 */
[----:B------:R-:W-:Y:S01]  /*0880*/  SEL R16, R0, RZ, P6 ;  /* 0x000000ff00107207 */ /* 0x000fe20003000000 */
[----:B------:R-:W-:Y:S01]  /*0890*/  IMAD.WIDE R24, R24, 0x4, R22 ;  /* 0x0000000418187825 */ /* 0x000fe200078e0216 */
[----:B------:R-:W-:Y:S04]  /*08a0*/  STG.E.128 desc[UR4][R6.64+0x800], R8 ;  /* 0x0008000806007986 */ /* 0x000fe8000c101d04 */
[----:B------:R-:W-:Y:S04]  /*08b0*/  STG.E.128 desc[UR4][R2.64], R12 ;  /* 0x0000000c02007986 */ /* 0x000fe8000c101d04 */
[----:B------:R-:W-:Y:S04]  /*08c0*/  STG.E.128 desc[UR4][R2.64+0x800], R16 ;  /* 0x0008001002007986 */ /* 0x000fe8000c101d04 */
[----:B------:R-:W-:Y:S04]  /*08d0*/  STG.E.128 desc[UR4][R20.64], R12 ;  /* 0x0000000c14007986 */ /* 0x000fe8000c101d04 */
[----:B------:R-:W-:Y:S01]  /*08e0*/  STG.E.128 desc[UR4][R24.64], R16 ;  /* 0x0000001018007986 */ /* 0x000fe2000c101d04 */
[----:B------:R-:W-:Y:S05]  /*08f0*/  EXIT ;  /* 0x000000000000794d */ /* 0x000fea0003800000 */
.L_x_0:
[----:B------:R-:W-:-:S00]  /*0900*/  BRA `(.L_x_0) ;  /* 0xfffffffc00fc7947 */ /* 0x000fc0000383ffff */
[----:B------:R-:W-:-:S00]  /*0910*/  NOP ;  /* 0x0000000000007918 */ /* 0x000fc00000000000 */
        /* <DEDUP_REMOVED lines=14> */
.L_x_1:


//--------------------- .nv.global.init           --------------------------
	.section	.nv.global.init,"aw",@progbits
.nv.global.init:
	.type		_$_str,@object
	.size		_$_str,(_$_str_$_2 - _$_str)
_$_str:
        /*0000*/ 	.byte	0x5f, 0x5f, 0x43, 0x55, 0x44, 0x41, 0x5f, 0x46, 0x54, 0x5a, 0x00
	.type		_$_str_$_2,@object
	.size		_$_str_$_2,(.L_1 - _$_str_$_2)
_$_str_$_2:
        /*000b*/ 	.byte	0x5f, 0x5f, 0x43, 0x55, 0x44, 0x41, 0x5f, 0x50, 0x52, 0x45, 0x43, 0x5f, 0x53, 0x51, 0x52, 0x54
        /*001b*/ 	.byte	0x00
.L_1:


//--------------------- .nv.constant0.triton_poi_fused__native_batch_norm_legit_no_training_cat_convolution_relu_10 --------------------------
	.section	.nv.constant0.triton_poi_fused__native_batch_norm_legit_no_training_cat_convolution_relu_10,"a",@progbits
	.sectionflags	@""
	.align	4
.nv.constant0.triton_poi_fused__native_batch_norm_legit_no_training_cat_convolution_relu_10:
	.zero		596
